//
// Generated by NVIDIA NVVM Compiler
//
// Compiler Build ID: CL-36424714
// Cuda compilation tools, release 13.0, V13.0.88
// Based on NVVM 20.0.0
//

.version 9.0
.target sm_100
.address_size 64

	// .globl	_Z33awkward_listarray_compact_offsetsIiiEvPT0_PKT_S4_lll
.extern .shared .align 16 .b8 temp[];

.visible .entry _Z33awkward_listarray_compact_offsetsIiiEvPT0_PKT_S4_lll(
	.param .u64 .ptr .align 1 _Z33awkward_listarray_compact_offsetsIiiEvPT0_PKT_S4_lll_param_0,
	.param .u64 .ptr .align 1 _Z33awkward_listarray_compact_offsetsIiiEvPT0_PKT_S4_lll_param_1,
	.param .u64 .ptr .align 1 _Z33awkward_listarray_compact_offsetsIiiEvPT0_PKT_S4_lll_param_2,
	.param .u64 _Z33awkward_listarray_compact_offsetsIiiEvPT0_PKT_S4_lll_param_3,
	.param .u64 _Z33awkward_listarray_compact_offsetsIiiEvPT0_PKT_S4_lll_param_4,
	.param .u64 _Z33awkward_listarray_compact_offsetsIiiEvPT0_PKT_S4_lll_param_5
)
{
	.reg .pred 	%p<5>;
	.reg .b32 	%r<47>;
	.reg .b64 	%rd<14>;

	ld.param.u64 	%rd1, [_Z33awkward_listarray_compact_offsetsIiiEvPT0_PKT_S4_lll_param_0];
	ld.param.u64 	%rd2, [_Z33awkward_listarray_compact_offsetsIiiEvPT0_PKT_S4_lll_param_1];
	ld.param.u64 	%rd3, [_Z33awkward_listarray_compact_offsetsIiiEvPT0_PKT_S4_lll_param_2];
	ld.param.u64 	%rd4, [_Z33awkward_listarray_compact_offsetsIiiEvPT0_PKT_S4_lll_param_5];
	mov.u32 	%r1, %tid.x;
	setp.eq.s32 	%p1, %r1, 0;
	mov.b32 	%r43, 0;
	@%p1 bra 	$L__BB0_2;
	cvta.to.global.u64 	%rd5, %rd3;
	cvta.to.global.u64 	%rd6, %rd2;
	add.s32 	%r12, %r1, -1;
	mul.wide.u32 	%rd7, %r12, 4;
	add.s64 	%rd8, %rd5, %rd7;
	ld.global.u32 	%r13, [%rd8];
	add.s64 	%rd9, %rd6, %rd7;
	ld.global.u32 	%r14, [%rd9];
	sub.s32 	%r43, %r13, %r14;
$L__BB0_2:
	shl.b32 	%r16, %r1, 2;
	mov.u32 	%r17, temp;
	add.s32 	%r4, %r17, %r16;
	st.shared.u32 	[%r4], %r43;
	bar.sync 	0;
	setp.lt.s64 	%p2, %rd4, 2;
	mov.b32 	%r46, 0;
	@%p2 bra 	$L__BB0_8;
	cvt.u32.u64 	%r5, %rd4;
	mov.b32 	%r45, 0;
	mov.b32 	%r44, 1;
$L__BB0_4:
	xor.b32  	%r46, %r45, 1;
	setp.lt.s32 	%p3, %r1, %r44;
	@%p3 bra 	$L__BB0_6;
	mad.lo.s32 	%r20, %r45, %r5, %r1;
	sub.s32 	%r21, %r20, %r44;
	shl.b32 	%r22, %r21, 2;
	add.s32 	%r24, %r17, %r22;
	ld.shared.u32 	%r25, [%r24];
	mul.lo.s32 	%r26, %r46, %r5;
	shl.b32 	%r27, %r26, 2;
	add.s32 	%r28, %r4, %r27;
	ld.shared.u32 	%r29, [%r28];
	add.s32 	%r30, %r29, %r25;
	st.shared.u32 	[%r28], %r30;
	bra.uni 	$L__BB0_7;
$L__BB0_6:
	mul.lo.s32 	%r31, %r45, %r5;
	shl.b32 	%r32, %r31, 2;
	add.s32 	%r33, %r4, %r32;
	ld.shared.u32 	%r34, [%r33];
	mul.lo.s32 	%r35, %r46, %r5;
	shl.b32 	%r36, %r35, 2;
	add.s32 	%r37, %r4, %r36;
	st.shared.u32 	[%r37], %r34;
$L__BB0_7:
	bar.sync 	0;
	shl.b32 	%r44, %r44, 1;
	cvt.s64.s32 	%rd10, %r44;
	setp.gt.s64 	%p4, %rd4, %rd10;
	mov.u32 	%r45, %r46;
	@%p4 bra 	$L__BB0_4;
$L__BB0_8:
	cvta.to.global.u64 	%rd11, %rd1;
	cvt.u32.u64 	%r38, %rd4;
	mul.lo.s32 	%r39, %r46, %r38;
	shl.b32 	%r40, %r39, 2;
	add.s32 	%r41, %r4, %r40;
	ld.shared.u32 	%r42, [%r41];
	mul.wide.u32 	%rd12, %r1, 4;
	add.s64 	%rd13, %rd11, %rd12;
	st.global.u32 	[%rd13], %r42;
	ret;

}


// ===== COMPILED SASS (sm_100) =====

	.target	sm_100

	.elftype	@"ET_EXEC"


//--------------------- .note.nv.tkinfo           --------------------------
	.section	.note.nv.tkinfo,"",@"SHT_NOTE"
	.sectionflags	@"SHF_NOTE_NV_TKINFO"
	.tkinfo
        /*0018*/ 	.word	0x00000002
        /*0030*/ 	.string	""
        /*0030*/ 	.string	"ptxas"
        /*0030*/ 	.string	"Cuda compilation tools, release 13.0, V13.0.88"
        /*0030*/ 	.string	"Build cuda_13.0.r13.0/compiler.36424714_0"
        /*0030*/ 	.string	"-arch sm_100 -m 64 "



//--------------------- .note.nv.cuinfo           --------------------------
	.section	.note.nv.cuinfo,"",@"SHT_NOTE"
	.sectionflags	@"SHF_NOTE_NV_CUINFO"
        /*0018*/ 	.short	0x0002
        /*001a*/ 	.short	0x0064
        /*001c*/ 	.short	0x0082
	.zero		2


//--------------------- .nv.info                  --------------------------
	.section	.nv.info,"",@"SHT_CUDA_INFO"
	.align	4


	//----- nvinfo : EIATTR_REGCOUNT
	.align		4
        /*0000*/ 	.byte	0x04, 0x2f
        /*0002*/ 	.short	(.L_1 - .L_0)
	.align		4
.L_0:
        /*0004*/ 	.word	index@(_Z33awkward_listarray_compact_offsetsIiiEvPT0_PKT_S4_lll)
        /*0008*/ 	.word	0x0000000c


	//----- nvinfo : EIATTR_FRAME_SIZE
	.align		4
.L_1:
        /*000c*/ 	.byte	0x04, 0x11
        /*000e*/ 	.short	(.L_3 - .L_2)
	.align		4
.L_2:
        /*0010*/ 	.word	index@(_Z33awkward_listarray_compact_offsetsIiiEvPT0_PKT_S4_lll)
        /*0014*/ 	.word	0x00000000


	//----- nvinfo : EIATTR_MIN_STACK_SIZE
	.align		4
.L_3:
        /*0018*/ 	.byte	0x04, 0x12
        /*001a*/ 	.short	(.L_5 - .L_4)
	.align		4
.L_4:
        /*001c*/ 	.word	index@(_Z33awkward_listarray_compact_offsetsIiiEvPT0_PKT_S4_lll)
        /*0020*/ 	.word	0x00000000
.L_5:


//--------------------- .nv.compat                --------------------------
	.section	.nv.compat,"",@"SHT_CUDA_COMPAT_INFO"
	.align	4
        /*0000*/ 	.byte	0x02, 0x09, 0x00, 0x00, 0x02, 0x02, 0x01, 0x00, 0x02, 0x05, 0x05, 0x00, 0x03, 0x07, 0x01, 0x01
        /*0010*/ 	.byte	0x02, 0x03, 0x00, 0x00, 0x02, 0x06, 0x01, 0x00, 0x04, 0x0b, 0x08, 0x00, 0x09, 0x00, 0x00, 0x00
        /*0020*/ 	.byte	0x00, 0x00, 0x00, 0x00


//--------------------- .nv.info._Z33awkward_listarray_compact_offsetsIiiEvPT0_PKT_S4_lll --------------------------
	.section	.nv.info._Z33awkward_listarray_compact_offsetsIiiEvPT0_PKT_S4_lll,"",@"SHT_CUDA_INFO"
	.sectionflags	@""
	.align	4


	//----- nvinfo : EIATTR_CUDA_API_VERSION
	.align		4
        /*0000*/ 	.byte	0x04, 0x37
        /*0002*/ 	.short	(.L_7 - .L_6)
.L_6:
        /*0004*/ 	.word	0x00000082


	//----- nvinfo : EIATTR_KPARAM_INFO
	.align		4
.L_7:
        /*0008*/ 	.byte	0x04, 0x17
        /*000a*/ 	.short	(.L_9 - .L_8)
.L_8:
        /*000c*/ 	.word	0x00000000
        /*0010*/ 	.short	0x0005
        /*0012*/ 	.short	0x0028
        /*0014*/ 	.byte	0x00, 0xf0, 0x21, 0x00


	//----- nvinfo : EIATTR_KPARAM_INFO
	.align		4
.L_9:
        /*0018*/ 	.byte	0x04, 0x17
        /*001a*/ 	.short	(.L_11 - .L_10)
.L_10:
        /*001c*/ 	.word	0x00000000
        /*0020*/ 	.short	0x0004
        /*0022*/ 	.short	0x0020
        /*0024*/ 	.byte	0x00, 0xf0, 0x21, 0x00


	//----- nvinfo : EIATTR_KPARAM_INFO
	.align		4
.L_11:
        /*0028*/ 	.byte	0x04, 0x17
        /*002a*/ 	.short	(.L_13 - .L_12)
.L_12:
        /*002c*/ 	.word	0x00000000
        /*0030*/ 	.short	0x0003
        /*0032*/ 	.short	0x0018
        /*0034*/ 	.byte	0x00, 0xf0, 0x21, 0x00


	//----- nvinfo : EIATTR_KPARAM_INFO
	.align		4
.L_13:
        /*0038*/ 	.byte	0x04, 0x17
        /*003a*/ 	.short	(.L_15 - .L_14)
.L_14:
        /*003c*/ 	.word	0x00000000
        /*0040*/ 	.short	0x0002
        /*0042*/ 	.short	0x0010
        /*0044*/ 	.byte	0x00, 0xf5, 0x21, 0x00


	//----- nvinfo : EIATTR_KPARAM_INFO
	.align		4
.L_15:
        /*0048*/ 	.byte	0x04, 0x17
        /*004a*/ 	.short	(.L_17 - .L_16)
.L_16:
        /*004c*/ 	.word	0x00000000
        /*0050*/ 	.short	0x0001
        /*0052*/ 	.short	0x0008
        /*0054*/ 	.byte	0x00, 0xf5, 0x21, 0x00


	//----- nvinfo : EIATTR_KPARAM_INFO
	.align		4
.L_17:
        /*0058*/ 	.byte	0x04, 0x17
        /*005a*/ 	.short	(.L_19 - .L_18)
.L_18:
        /*005c*/ 	.word	0x00000000
        /*0060*/ 	.short	0x0000
        /*0062*/ 	.short	0x0000
        /*0064*/ 	.byte	0x00, 0xf5, 0x21, 0x00


	//----- nvinfo : EIATTR_SPARSE_MMA_MASK
	.align		4
.L_19:
        /*0068*/ 	.byte	0x03, 0x50
        /*006a*/ 	.short	0x0000


	//----- nvinfo : EIATTR_MAXREG_COUNT
	.align		4
        /*006c*/ 	.byte	0x03, 0x1b
        /*006e*/ 	.short	0x00ff


	//----- nvinfo : EIATTR_NUM_BARRIERS
	.align		4
        /*0070*/ 	.byte	0x02, 0x4c
        /*0072*/ 	.byte	0x01
	.zero		1


	//----- nvinfo : EIATTR_MERCURY_ISA_VERSION
	.align		4
        /*0074*/ 	.byte	0x03, 0x5f
        /*0076*/ 	.short	0x0101


	//----- nvinfo : EIATTR_VRC_CTA_INIT_COUNT
	.align		4
        /*0078*/ 	.byte	0x02, 0x4a
	.zero		1
	.zero		1


	//----- nvinfo : EIATTR_EXIT_INSTR_OFFSETS
	.align		4
        /*007c*/ 	.byte	0x04, 0x1c
        /*007e*/ 	.short	(.L_21 - .L_20)


	//   ....[0]....
.L_20:
        /*0080*/ 	.word	0x00000440


	//----- nvinfo : EIATTR_CRS_STACK_SIZE
	.align		4
.L_21:
        /*0084*/ 	.byte	0x04, 0x1e
        /*0086*/ 	.short	(.L_23 - .L_22)
.L_22:
        /*0088*/ 	.word	0x00000000


	//----- nvinfo : EIATTR_CBANK_PARAM_SIZE
	.align		4
.L_23:
        /*008c*/ 	.byte	0x03, 0x19
        /*008e*/ 	.short	0x0030


	//----- nvinfo : EIATTR_PARAM_CBANK
	.align		4
        /*0090*/ 	.byte	0x04, 0x0a
        /*0092*/ 	.short	(.L_25 - .L_24)
	.align		4
.L_24:
        /*0094*/ 	.word	index@(.nv.constant0._Z33awkward_listarray_compact_offsetsIiiEvPT0_PKT_S4_lll)
        /*0098*/ 	.short	0x0380
        /*009a*/ 	.short	0x0030


	//----- nvinfo : EIATTR_SW_WAR
	.align		4
.L_25:
        /*009c*/ 	.byte	0x04, 0x36
        /*009e*/ 	.short	(.L_27 - .L_26)
.L_26:
        /*00a0*/ 	.word	0x00000008
.L_27:


//--------------------- .nv.callgraph             --------------------------
	.section	.nv.callgraph,"",@"SHT_CUDA_CALLGRAPH"
	.align	4
	.sectionentsize	8
	.align		4
        /*0000*/ 	.word	0x00000000
	.align		4
        /*0004*/ 	.word	0xffffffff
	.align		4
        /*0008*/ 	.word	0x00000000
	.align		4
        /*000c*/ 	.word	0xfffffffe
	.align		4
        /*0010*/ 	.word	0x00000000
	.align		4
        /*0014*/ 	.word	0xfffffffd
	.align		4
        /*0018*/ 	.word	0x00000000
	.align		4
        /*001c*/ 	.word	0xfffffffc


//--------------------- .text._Z33awkward_listarray_compact_offsetsIiiEvPT0_PKT_S4_lll --------------------------
	.section	.text._Z33awkward_listarray_compact_offsetsIiiEvPT0_PKT_S4_lll,"ax",@progbits
	.align	128
        .global         _Z33awkward_listarray_compact_offsetsIiiEvPT0_PKT_S4_lll
        .type           _Z33awkward_listarray_compact_offsetsIiiEvPT0_PKT_S4_lll,@function
        .size           _Z33awkward_listarray_compact_offsetsIiiEvPT0_PKT_S4_lll,(.L_x_6 - _Z33awkward_listarray_compact_offsetsIiiEvPT0_PKT_S4_lll)
        .other          _Z33awkward_listarray_compact_offsetsIiiEvPT0_PKT_S4_lll,@"STO_CUDA_ENTRY STV_DEFAULT"
_Z33awkward_listarray_compact_offsetsIiiEvPT0_PKT_S4_lll:
.text._Z33awkward_listarray_compact_offsetsIiiEvPT0_PKT_S4_lll:
[----:B------:R-:W-:Y:S01]  /*0000*/  LDC R1, c[0x0][0x37c] ;  /* 0x0000df00ff017b82 */ /* 0x000fe20000000800 */
[----:B------:R-:W0:Y:S01]  /*0010*/  S2R R0, SR_TID.X ;  /* 0x0000000000007919 */ /* 0x000e220000002100 */
[----:B------:R-:W1:Y:S06]  /*0020*/  LDCU.64 UR6, c[0x0][0x358] ;  /* 0x00006b00ff0677ac */ /* 0x000e6c0008000a00 */
[----:B------:R-:W2:Y:S01]  /*0030*/  S2UR UR5, SR_CgaCtaId ;  /* 0x00000000000579c3 */ /* 0x000ea20000008800 */
[----:B------:R-:W3:Y:S01]  /*0040*/  LDCU.64 UR8, c[0x0][0x3a8] ;  /* 0x00007500ff0877ac */ /* 0x000ee20008000a00 */
[----:B0-----:R-:W-:-:S13]  /*0050*/  ISETP.NE.AND P0, PT, R0, RZ, PT ;  /* 0x000000ff0000720c */ /* 0x001fda0003f05270 */
[----:B------:R-:W0:Y:S01]  /*0060*/  @P0 LDC.64 R2, c[0x0][0x390] ;  /* 0x0000e400ff020b82 */ /* 0x000e220000000a00 */
[----:B------:R-:W-:-:S07]  /*0070*/  @P0 VIADD R7, R0, 0xffffffff ;  /* 0xffffffff00070836 */ /* 0x000fce0000000000 */
[----:B------:R-:W4:Y:S01]  /*0080*/  @P0 LDC.64 R4, c[0x0][0x388] ;  /* 0x0000e200ff040b82 */ /* 0x000f220000000a00 */
[----:B0-----:R-:W-:-:S06]  /*0090*/  @P0 IMAD.WIDE.U32 R2, R7, 0x4, R2 ;  /* 0x0000000407020825 */ /* 0x001fcc00078e0002 */
[----:B-1----:R-:W5:Y:S01]  /*00a0*/  @P0 LDG.E R2, desc[UR6][R2.64] ;  /* 0x0000000602020981 */ /* 0x002f62000c1e1900 */
[----:B----4-:R-:W-:-:S06]  /*00b0*/  @P0 IMAD.WIDE.U32 R4, R7, 0x4, R4 ;  /* 0x0000000407040825 */ /* 0x010fcc00078e0004 */
[----:B------:R-:W5:Y:S01]  /*00c0*/  @P0 LDG.E R5, desc[UR6][R4.64] ;  /* 0x0000000604050981 */ /* 0x000f62000c1e1900 */
[----:B---3--:R-:W-:Y:S02]  /*00d0*/  IMAD.U32 R9, RZ, RZ, UR8 ;  /* 0x00000008ff097e24 */ /* 0x008fe4000f8e00ff */
[----:B------:R-:W-:Y:S01]  /*00e0*/  IMAD.MOV.U32 R6, RZ, RZ, RZ ;  /* 0x000000ffff067224 */ /* 0x000fe200078e00ff */
[----:B------:R-:W-:Y:S02]  /*00f0*/  UMOV UR4, 0x400 ;  /* 0x0000040000047882 */ /* 0x000fe40000000000 */
[----:B--2---:R-:W-:-:S06]  /*0100*/  ULEA UR4, UR5, UR4, 0x18 ;  /* 0x0000000405047291 */ /* 0x004fcc000f8ec0ff */
[----:B------:R-:W-:Y:S02]  /*0110*/  LEA R7, R0, UR4, 0x2 ;  /* 0x0000000400077c11 */ /* 0x000fe4000f8e10ff */
[----:B-----5:R-:W-:Y:S02]  /*0120*/  @P0 IADD3 R6, PT, PT, R2, -R5, RZ ;  /* 0x8000000502060210 */ /* 0x020fe40007ffe0ff */
[----:B------:R-:W-:Y:S02]  /*0130*/  MOV R2, UR9 ;  /* 0x0000000900027c02 */ /* 0x000fe40008000f00 */
[----:B------:R-:W-:-:S04]  /*0140*/  ISETP.GE.U32.AND P0, PT, R9, 0x2, PT ;  /* 0x000000020900780c */ /* 0x000fc80003f06070 */
[----:B------:R-:W-:Y:S01]  /*0150*/  ISETP.GE.AND.EX P0, PT, R2, RZ, PT, P0 ;  /* 0x000000ff0200720c */ /* 0x000fe20003f06300 */
[----:B------:R0:W-:Y:S01]  /*0160*/  STS [R7], R6 ;  /* 0x0000000607007388 */ /* 0x0001e20000000800 */
[----:B------:R-:W-:Y:S01]  /*0170*/  IMAD.MOV.U32 R2, RZ, RZ, RZ ;  /* 0x000000ffff027224 */ /* 0x000fe200078e00ff */
[----:B------:R-:W-:Y:S10]  /*0180*/  BAR.SYNC.DEFER_BLOCKING 0x0 ;  /* 0x0000000000007b1d */ /* 0x000ff40000010000 */
[----:B0-----:R-:W-:Y:S05]  /*0190*/  @!P0 BRA `(.L_x_0) ;  /* 0x0000000000908947 */ /* 0x001fea0003800000 */
[----:B------:R-:W-:Y:S01]  /*01a0*/  HFMA2 R3, -RZ, RZ, 0, 0 ;  /* 0x00000000ff037431 */ /* 0x000fe200000001ff */
[----:B------:R-:W-:Y:S01]  /*01b0*/  BSSY.RECONVERGENT B0, `(.L_x_0) ;  /* 0x0000022000007945 */ /* 0x000fe20003800200 */
[----:B------:R-:W-:Y:S01]  /*01c0*/  IMAD.MOV.U32 R5, RZ, RZ, 0x1 ;  /* 0x00000001ff057424 */ /* 0x000fe200078e00ff */
[----:B------:R-:W0:Y:S01]  /*01d0*/  LDCU UR8, c[0x0][0x3a8] ;  /* 0x00007500ff0877ac */ /* 0x000e220008000800 */
[----:B------:R-:W1:Y:S05]  /*01e0*/  LDCU UR5, c[0x0][0x3ac] ;  /* 0x00007580ff0577ac */ /* 0x000e6a0008000800 */
.L_x_4:
[----:B------:R-:W-:Y:S01]  /*01f0*/  ISETP.GE.AND P0, PT, R0, R5, PT ;  /* 0x000000050000720c */ /* 0x000fe20003f06270 */
[----:B------:R-:W-:Y:S01]  /*0200*/  BSSY.RECONVERGENT B1, `(.L_x_1) ;  /* 0x0000015000017945 */ /* 0x000fe20003800200 */
[----:B------:R-:W-:-:S11]  /*0210*/  LOP3.LUT R2, R3, 0x1, RZ, 0x3c, !PT ;  /* 0x0000000103027812 */ /* 0x000fd600078e3cff */
[----:B------:R-:W-:Y:S05]  /*0220*/  @!P0 BRA `(.L_x_2) ;  /* 0x00000000002c8947 */ /* 0x000fea0003800000 */
[----:B0-----:R-:W-:-:S05]  /*0230*/  MOV R9, UR8 ;  /* 0x0000000800097c02 */ /* 0x001fca0008000f00 */
[-C--:B------:R-:W-:Y:S02]  /*0240*/  IMAD R4, R3, R9.reuse, R0 ;  /* 0x0000000903047224 */ /* 0x080fe400078e0200 */
[----:B------:R-:W-:Y:S02]  /*0250*/  IMAD R6, R2, R9, RZ ;  /* 0x0000000902067224 */ /* 0x000fe400078e02ff */
[----:B------:R-:W-:-:S03]  /*0260*/  IMAD.IADD R4, R4, 0x1, -R5 ;  /* 0x0000000104047824 */ /* 0x000fc600078e0a05 */
[----:B------:R-:W-:Y:S02]  /*0270*/  LEA R6, R6, R7, 0x2 ;  /* 0x0000000706067211 */ /* 0x000fe400078e10ff */
[----:B------:R-:W-:-:S03]  /*0280*/  LEA R4, R4, UR4, 0x2 ;  /* 0x0000000404047c11 */ /* 0x000fc6000f8e10ff */
[----:B------:R-:W-:Y:S04]  /*0290*/  LDS R3, [R6] ;  /* 0x0000000006037984 */ /* 0x000fe80000000800 */
[----:B------:R-:W0:Y:S02]  /*02a0*/  LDS R4, [R4] ;  /* 0x0000000004047984 */ /* 0x000e240000000800 */
[----:B0-----:R-:W-:-:S05]  /*02b0*/  IMAD.IADD R3, R4, 0x1, R3 ;  /* 0x0000000104037824 */ /* 0x001fca00078e0203 */
[----:B------:R0:W-:Y:S01]  /*02c0*/  STS [R6], R3 ;  /* 0x0000000306007388 */ /* 0x0001e20000000800 */
[----:B------:R-:W-:Y:S05]  /*02d0*/  BRA `(.L_x_3) ;  /* 0x00000000001c7947 */ /* 0x000fea0003800000 */
.L_x_2:
[----:B0-----:R-:W-:-:S05]  /*02e0*/  MOV R9, UR8 ;  /* 0x0000000800097c02 */ /* 0x001fca0008000f00 */
[-C--:B------:R-:W-:Y:S02]  /*02f0*/  IMAD R4, R3, R9.reuse, RZ ;  /* 0x0000000903047224 */ /* 0x080fe400078e02ff */
[----:B------:R-:W-:Y:S02]  /*0300*/  IMAD R6, R2, R9, RZ ;  /* 0x0000000902067224 */ /* 0x000fe400078e02ff */
[----:B------:R-:W-:-:S03]  /*0310*/  IMAD R4, R4, 0x4, R7 ;  /* 0x0000000404047824 */ /* 0x000fc600078e0207 */
[----:B------:R-:W-:-:S03]  /*0320*/  LEA R3, R6, R7, 0x2 ;  /* 0x0000000706037211 */ /* 0x000fc600078e10ff */
[----:B------:R-:W0:Y:S04]  /*0330*/  LDS R4, [R4] ;  /* 0x0000000004047984 */ /* 0x000e280000000800 */
[----:B0-----:R2:W-:Y:S02]  /*0340*/  STS [R3], R4 ;  /* 0x0000000403007388 */ /* 0x0015e40000000800 */
.L_x_3:
[----:B-1----:R-:W-:Y:S05]  /*0350*/  BSYNC.RECONVERGENT B1 ;  /* 0x0000000000017941 */ /* 0x002fea0003800200 */
.L_x_1:
[----:B------:R-:W-:Y:S01]  /*0360*/  IMAD.SHL.U32 R5, R5, 0x2, RZ ;  /* 0x0000000205057824 */ /* 0x000fe200078e00ff */
[----:B------:R-:W-:Y:S04]  /*0370*/  BAR.SYNC.DEFER_BLOCKING 0x0 ;  /* 0x0000000000007b1d */ /* 0x000fe80000010000 */
[----:B------:R-:W-:Y:S02]  /*0380*/  ISETP.GE.U32.AND P0, PT, R5, R9, PT ;  /* 0x000000090500720c */ /* 0x000fe40003f06070 */
[----:B0-2---:R-:W-:-:S04]  /*0390*/  SHF.R.S32.HI R3, RZ, 0x1f, R5 ;  /* 0x0000001fff037819 */ /* 0x005fc80000011405 */
[----:B------:R-:W-:Y:S02]  /*03a0*/  ISETP.GE.AND.EX P0, PT, R3, UR5, PT, P0 ;  /* 0x0000000503007c0c */ /* 0x000fe4000bf06300 */
[----:B------:R-:W-:-:S11]  /*03b0*/  MOV R3, R2 ;  /* 0x0000000200037202 */ /* 0x000fd60000000f00 */
[----:B------:R-:W-:Y:S05]  /*03c0*/  @!P0 BRA `(.L_x_4) ;  /* 0xfffffffc00888947 */ /* 0x000fea000383ffff */
[----:B------:R-:W-:Y:S05]  /*03d0*/  BSYNC.RECONVERGENT B0 ;  /* 0x0000000000007941 */ /* 0x000fea0003800200 */
.L_x_0:
[----:B------:R-:W-:-:S04]  /*03e0*/  IMAD R2, R2, R9, RZ ;  /* 0x0000000902027224 */ /* 0x000fc800078e02ff */
[----:B------:R-:W-:Y:S02]  /*03f0*/  IMAD R7, R2, 0x4, R7 ;  /* 0x0000000402077824 */ /* 0x000fe400078e0207 */
[----:B------:R-:W0:Y:S04]  /*0400*/  LDC.64 R2, c[0x0][0x380] ;  /* 0x0000e000ff027b82 */ /* 0x000e280000000a00 */
[----:B------:R-:W1:Y:S01]  /*0410*/  LDS R7, [R7] ;  /* 0x0000000007077984 */ /* 0x000e620000000800 */
[----:B0-----:R-:W-:-:S05]  /*0420*/  IMAD.WIDE.U32 R2, R0, 0x4, R2 ;  /* 0x0000000400027825 */ /* 0x001fca00078e0002 */
[----:B-1----:R-:W-:Y:S01]  /*0430*/  STG.E desc[UR6][R2.64], R7 ;  /* 0x0000000702007986 */ /* 0x002fe2000c101906 */
[----:B------:R-:W-:Y:S05]  /*0440*/  EXIT ;  /* 0x000000000000794d */ /* 0x000fea0003800000 */
.L_x_5:
[----:B------:R-:W-:-:S00]  /*0450*/  BRA `(.L_x_5) ;  /* 0xfffffffc00fc7947 */ /* 0x000fc0000383ffff */
[----:B------:R-:W-:-:S00]  /*0460*/  NOP ;  /* 0x0000000000007918 */ /* 0x000fc00000000000 */
        /* <DEDUP_REMOVED lines=9> */
.L_x_6:


//--------------------- .nv.shared._Z33awkward_listarray_compact_offsetsIiiEvPT0_PKT_S4_lll --------------------------
	.section	.nv.shared._Z33awkward_listarray_compact_offsetsIiiEvPT0_PKT_S4_lll,"aw",@nobits
	.sectionflags	@""
	.align	16
	.zero		1024


//--------------------- .nv.shared.reserved.0     --------------------------
	.section	.nv.shared.reserved.0,"aw",@nobits
	.weak		__nv_reservedSMEM_offset_0_alias
	.size		__nv_reservedSMEM_offset_0_alias, 0, 64
	.other		__nv_reservedSMEM_offset_0_alias,@"STO_CUDA_RESERVED_SHARED STV_DEFAULT"
__nv_reservedSMEM_offset_0_alias:
	.zero		0
	.zero		64


//--------------------- .nv.constant0._Z33awkward_listarray_compact_offsetsIiiEvPT0_PKT_S4_lll --------------------------
	.section	.nv.constant0._Z33awkward_listarray_compact_offsetsIiiEvPT0_PKT_S4_lll,"a",@progbits
	.sectionflags	@""
	.align	4
.nv.constant0._Z33awkward_listarray_compact_offsetsIiiEvPT0_PKT_S4_lll:
	.zero		944


//--------------------- SYMBOLS --------------------------

	.type		.nv.reservedSmem.offset0,@object
	.size		.nv.reservedSmem.offset0,0x4
	.type		.nv.reservedSmem.cap,@object
	.size		.nv.reservedSmem.cap,0x4
